//
// Generated by NVIDIA NVVM Compiler
//
// Compiler Build ID: CL-36424714
// Cuda compilation tools, release 13.0, V13.0.88
// Based on NVVM 20.0.0
//

.version 9.0
.target sm_100
.address_size 64

	// .globl	_Z6matmulILj32EEvPfS0_S0_iii

.visible .entry _Z6matmulILj32EEvPfS0_S0_iii(
	.param .u64 .ptr .align 1 _Z6matmulILj32EEvPfS0_S0_iii_param_0,
	.param .u64 .ptr .align 1 _Z6matmulILj32EEvPfS0_S0_iii_param_1,
	.param .u64 .ptr .align 1 _Z6matmulILj32EEvPfS0_S0_iii_param_2,
	.param .u32 _Z6matmulILj32EEvPfS0_S0_iii_param_3,
	.param .u32 _Z6matmulILj32EEvPfS0_S0_iii_param_4,
	.param .u32 _Z6matmulILj32EEvPfS0_S0_iii_param_5
)
{
	.reg .pred 	%p<10>;
	.reg .b32 	%r<40>;
	.reg .b32 	%f<68>;
	.reg .b64 	%rd<53>;

	ld.param.u64 	%rd7, [_Z6matmulILj32EEvPfS0_S0_iii_param_0];
	ld.param.u64 	%rd8, [_Z6matmulILj32EEvPfS0_S0_iii_param_1];
	ld.param.u64 	%rd6, [_Z6matmulILj32EEvPfS0_S0_iii_param_2];
	ld.param.u32 	%r18, [_Z6matmulILj32EEvPfS0_S0_iii_param_4];
	ld.param.u32 	%r19, [_Z6matmulILj32EEvPfS0_S0_iii_param_5];
	cvta.to.global.u64 	%rd1, %rd8;
	cvta.to.global.u64 	%rd2, %rd7;
	mov.u32 	%r20, %ctaid.y;
	mov.u32 	%r21, %ntid.y;
	mov.u32 	%r22, %tid.y;
	mad.lo.s32 	%r1, %r20, %r21, %r22;
	mov.u32 	%r23, %ctaid.x;
	mov.u32 	%r24, %ntid.x;
	mov.u32 	%r25, %tid.x;
	mad.lo.s32 	%r2, %r23, %r24, %r25;
	setp.lt.s32 	%p1, %r18, 1;
	mov.f32 	%f67, 0f00000000;
	@%p1 bra 	$L__BB0_12;
	mul.lo.s32 	%r3, %r18, %r1;
	and.b32  	%r4, %r18, 7;
	setp.lt.u32 	%p2, %r18, 8;
	mov.f32 	%f67, 0f00000000;
	mov.b32 	%r38, 0;
	@%p2 bra 	$L__BB0_4;
	and.b32  	%r38, %r18, 2147483640;
	neg.s32 	%r36, %r38;
	shl.b32 	%r7, %r19, 3;
	mul.wide.u32 	%rd9, %r3, 4;
	add.s64 	%rd10, %rd9, %rd2;
	add.s64 	%rd52, %rd10, 16;
	mov.f32 	%f67, 0f00000000;
	mul.wide.s32 	%rd13, %r19, 4;
	mov.u32 	%r35, %r2;
$L__BB0_3:
	.pragma "nounroll";
	ld.global.f32 	%f17, [%rd52+-16];
	mul.wide.s32 	%rd11, %r35, 4;
	add.s64 	%rd12, %rd1, %rd11;
	ld.global.f32 	%f18, [%rd12];
	fma.rn.f32 	%f19, %f17, %f18, %f67;
	ld.global.f32 	%f20, [%rd52+-12];
	add.s64 	%rd14, %rd12, %rd13;
	ld.global.f32 	%f21, [%rd14];
	fma.rn.f32 	%f22, %f20, %f21, %f19;
	ld.global.f32 	%f23, [%rd52+-8];
	add.s64 	%rd15, %rd14, %rd13;
	ld.global.f32 	%f24, [%rd15];
	fma.rn.f32 	%f25, %f23, %f24, %f22;
	ld.global.f32 	%f26, [%rd52+-4];
	add.s64 	%rd16, %rd15, %rd13;
	ld.global.f32 	%f27, [%rd16];
	fma.rn.f32 	%f28, %f26, %f27, %f25;
	ld.global.f32 	%f29, [%rd52];
	add.s64 	%rd17, %rd16, %rd13;
	ld.global.f32 	%f30, [%rd17];
	fma.rn.f32 	%f31, %f29, %f30, %f28;
	ld.global.f32 	%f32, [%rd52+4];
	add.s64 	%rd18, %rd17, %rd13;
	ld.global.f32 	%f33, [%rd18];
	fma.rn.f32 	%f34, %f32, %f33, %f31;
	ld.global.f32 	%f35, [%rd52+8];
	add.s64 	%rd19, %rd18, %rd13;
	ld.global.f32 	%f36, [%rd19];
	fma.rn.f32 	%f37, %f35, %f36, %f34;
	ld.global.f32 	%f38, [%rd52+12];
	add.s64 	%rd20, %rd19, %rd13;
	ld.global.f32 	%f39, [%rd20];
	fma.rn.f32 	%f67, %f38, %f39, %f37;
	add.s32 	%r36, %r36, 8;
	add.s32 	%r35, %r35, %r7;
	add.s64 	%rd52, %rd52, 32;
	setp.ne.s32 	%p3, %r36, 0;
	@%p3 bra 	$L__BB0_3;
$L__BB0_4:
	setp.eq.s32 	%p4, %r4, 0;
	@%p4 bra 	$L__BB0_12;
	and.b32  	%r13, %r18, 3;
	setp.lt.u32 	%p5, %r4, 4;
	@%p5 bra 	$L__BB0_7;
	add.s32 	%r27, %r38, %r3;
	mul.wide.u32 	%rd21, %r27, 4;
	add.s64 	%rd22, %rd2, %rd21;
	ld.global.f32 	%f41, [%rd22];
	mad.lo.s32 	%r28, %r38, %r19, %r2;
	mul.wide.s32 	%rd23, %r28, 4;
	add.s64 	%rd24, %rd1, %rd23;
	ld.global.f32 	%f42, [%rd24];
	fma.rn.f32 	%f43, %f41, %f42, %f67;
	cvt.u64.u32 	%rd25, %r3;
	cvt.u64.u32 	%rd26, %r38;
	add.s64 	%rd27, %rd26, %rd25;
	shl.b64 	%rd28, %rd27, 2;
	add.s64 	%rd29, %rd2, %rd28;
	ld.global.f32 	%f44, [%rd29+4];
	mul.wide.s32 	%rd30, %r19, 4;
	add.s64 	%rd31, %rd24, %rd30;
	ld.global.f32 	%f45, [%rd31];
	fma.rn.f32 	%f46, %f44, %f45, %f43;
	ld.global.f32 	%f47, [%rd29+8];
	add.s64 	%rd32, %rd31, %rd30;
	ld.global.f32 	%f48, [%rd32];
	fma.rn.f32 	%f49, %f47, %f48, %f46;
	ld.global.f32 	%f50, [%rd29+12];
	add.s64 	%rd33, %rd32, %rd30;
	ld.global.f32 	%f51, [%rd33];
	fma.rn.f32 	%f67, %f50, %f51, %f49;
	add.s32 	%r38, %r38, 4;
$L__BB0_7:
	setp.eq.s32 	%p6, %r13, 0;
	@%p6 bra 	$L__BB0_12;
	setp.eq.s32 	%p7, %r13, 1;
	@%p7 bra 	$L__BB0_10;
	add.s32 	%r29, %r38, %r3;
	mul.wide.u32 	%rd34, %r29, 4;
	add.s64 	%rd35, %rd2, %rd34;
	ld.global.f32 	%f53, [%rd35];
	mad.lo.s32 	%r30, %r38, %r19, %r2;
	mul.wide.s32 	%rd36, %r30, 4;
	add.s64 	%rd37, %rd1, %rd36;
	ld.global.f32 	%f54, [%rd37];
	fma.rn.f32 	%f55, %f53, %f54, %f67;
	cvt.u64.u32 	%rd38, %r3;
	cvt.u64.u32 	%rd39, %r38;
	add.s64 	%rd40, %rd39, %rd38;
	shl.b64 	%rd41, %rd40, 2;
	add.s64 	%rd42, %rd2, %rd41;
	ld.global.f32 	%f56, [%rd42+4];
	mul.wide.s32 	%rd43, %r19, 4;
	add.s64 	%rd44, %rd37, %rd43;
	ld.global.f32 	%f57, [%rd44];
	fma.rn.f32 	%f67, %f56, %f57, %f55;
	add.s32 	%r38, %r38, 2;
$L__BB0_10:
	and.b32  	%r31, %r18, 1;
	setp.eq.b32 	%p8, %r31, 1;
	not.pred 	%p9, %p8;
	@%p9 bra 	$L__BB0_12;
	add.s32 	%r32, %r38, %r3;
	mul.wide.u32 	%rd45, %r32, 4;
	add.s64 	%rd46, %rd2, %rd45;
	ld.global.f32 	%f58, [%rd46];
	mad.lo.s32 	%r33, %r38, %r19, %r2;
	mul.wide.s32 	%rd47, %r33, 4;
	add.s64 	%rd48, %rd1, %rd47;
	ld.global.f32 	%f59, [%rd48];
	fma.rn.f32 	%f67, %f58, %f59, %f67;
$L__BB0_12:
	cvta.to.global.u64 	%rd49, %rd6;
	mad.lo.s32 	%r34, %r19, %r1, %r2;
	mul.wide.s32 	%rd50, %r34, 4;
	add.s64 	%rd51, %rd49, %rd50;
	st.global.f32 	[%rd51], %f67;
	ret;

}


// ===== COMPILED SASS (sm_100) =====

	.target	sm_100

	.elftype	@"ET_EXEC"


//--------------------- .note.nv.tkinfo           --------------------------
	.section	.note.nv.tkinfo,"",@"SHT_NOTE"
	.sectionflags	@"SHF_NOTE_NV_TKINFO"
	.tkinfo
        /*0018*/ 	.word	0x00000002
        /*0030*/ 	.string	""
        /*0030*/ 	.string	"ptxas"
        /*0030*/ 	.string	"Cuda compilation tools, release 13.0, V13.0.88"
        /*0030*/ 	.string	"Build cuda_13.0.r13.0/compiler.36424714_0"
        /*0030*/ 	.string	"-arch sm_100 -m 64 "



//--------------------- .note.nv.cuinfo           --------------------------
	.section	.note.nv.cuinfo,"",@"SHT_NOTE"
	.sectionflags	@"SHF_NOTE_NV_CUINFO"
        /*0018*/ 	.short	0x0002
        /*001a*/ 	.short	0x0064
        /*001c*/ 	.short	0x0082
	.zero		2


//--------------------- .nv.info                  --------------------------
	.section	.nv.info,"",@"SHT_CUDA_INFO"
	.align	4


	//----- nvinfo : EIATTR_REGCOUNT
	.align		4
        /*0000*/ 	.byte	0x04, 0x2f
        /*0002*/ 	.short	(.L_1 - .L_0)
	.align		4
.L_0:
        /*0004*/ 	.word	index@(_Z6matmulILj32EEvPfS0_S0_iii)
        /*0008*/ 	.word	0x00000020


	//----- nvinfo : EIATTR_FRAME_SIZE
	.align		4
.L_1:
        /*000c*/ 	.byte	0x04, 0x11
        /*000e*/ 	.short	(.L_3 - .L_2)
	.align		4
.L_2:
        /*0010*/ 	.word	index@(_Z6matmulILj32EEvPfS0_S0_iii)
        /*0014*/ 	.word	0x00000000


	//----- nvinfo : EIATTR_MIN_STACK_SIZE
	.align		4
.L_3:
        /*0018*/ 	.byte	0x04, 0x12
        /*001a*/ 	.short	(.L_5 - .L_4)
	.align		4
.L_4:
        /*001c*/ 	.word	index@(_Z6matmulILj32EEvPfS0_S0_iii)
        /*0020*/ 	.word	0x00000000
.L_5:


//--------------------- .nv.compat                --------------------------
	.section	.nv.compat,"",@"SHT_CUDA_COMPAT_INFO"
	.align	4
        /*0000*/ 	.byte	0x02, 0x09, 0x00, 0x00, 0x02, 0x02, 0x01, 0x00, 0x02, 0x05, 0x05, 0x00, 0x03, 0x07, 0x01, 0x01
        /*0010*/ 	.byte	0x02, 0x03, 0x00, 0x00, 0x02, 0x06, 0x01, 0x00, 0x04, 0x0b, 0x08, 0x00, 0x09, 0x00, 0x00, 0x00
        /*0020*/ 	.byte	0x00, 0x00, 0x00, 0x00


//--------------------- .nv.info._Z6matmulILj32EEvPfS0_S0_iii --------------------------
	.section	.nv.info._Z6matmulILj32EEvPfS0_S0_iii,"",@"SHT_CUDA_INFO"
	.sectionflags	@""
	.align	4


	//----- nvinfo : EIATTR_CUDA_API_VERSION
	.align		4
        /*0000*/ 	.byte	0x04, 0x37
        /*0002*/ 	.short	(.L_7 - .L_6)
.L_6:
        /*0004*/ 	.word	0x00000082


	//----- nvinfo : EIATTR_KPARAM_INFO
	.align		4
.L_7:
        /*0008*/ 	.byte	0x04, 0x17
        /*000a*/ 	.short	(.L_9 - .L_8)
.L_8:
        /*000c*/ 	.word	0x00000000
        /*0010*/ 	.short	0x0005
        /*0012*/ 	.short	0x0020
        /*0014*/ 	.byte	0x00, 0xf0, 0x11, 0x00


	//----- nvinfo : EIATTR_KPARAM_INFO
	.align		4
.L_9:
        /*0018*/ 	.byte	0x04, 0x17
        /*001a*/ 	.short	(.L_11 - .L_10)
.L_10:
        /*001c*/ 	.word	0x00000000
        /*0020*/ 	.short	0x0004
        /*0022*/ 	.short	0x001c
        /*0024*/ 	.byte	0x00, 0xf0, 0x11, 0x00


	//----- nvinfo : EIATTR_KPARAM_INFO
	.align		4
.L_11:
        /*0028*/ 	.byte	0x04, 0x17
        /*002a*/ 	.short	(.L_13 - .L_12)
.L_12:
        /*002c*/ 	.word	0x00000000
        /*0030*/ 	.short	0x0003
        /*0032*/ 	.short	0x0018
        /*0034*/ 	.byte	0x00, 0xf0, 0x11, 0x00


	//----- nvinfo : EIATTR_KPARAM_INFO
	.align		4
.L_13:
        /*0038*/ 	.byte	0x04, 0x17
        /*003a*/ 	.short	(.L_15 - .L_14)
.L_14:
        /*003c*/ 	.word	0x00000000
        /*0040*/ 	.short	0x0002
        /*0042*/ 	.short	0x0010
        /*0044*/ 	.byte	0x00, 0xf5, 0x21, 0x00


	//----- nvinfo : EIATTR_KPARAM_INFO
	.align		4
.L_15:
        /*0048*/ 	.byte	0x04, 0x17
        /*004a*/ 	.short	(.L_17 - .L_16)
.L_16:
        /*004c*/ 	.word	0x00000000
        /*0050*/ 	.short	0x0001
        /*0052*/ 	.short	0x0008
        /*0054*/ 	.byte	0x00, 0xf5, 0x21, 0x00


	//----- nvinfo : EIATTR_KPARAM_INFO
	.align		4
.L_17:
        /*0058*/ 	.byte	0x04, 0x17
        /*005a*/ 	.short	(.L_19 - .L_18)
.L_18:
        /*005c*/ 	.word	0x00000000
        /*0060*/ 	.short	0x0000
        /*0062*/ 	.short	0x0000
        /*0064*/ 	.byte	0x00, 0xf5, 0x21, 0x00


	//----- nvinfo : EIATTR_SPARSE_MMA_MASK
	.align		4
.L_19:
        /*0068*/ 	.byte	0x03, 0x50
        /*006a*/ 	.short	0x0000


	//----- nvinfo : EIATTR_MAXREG_COUNT
	.align		4
        /*006c*/ 	.byte	0x03, 0x1b
        /*006e*/ 	.short	0x00ff


	//----- nvinfo : EIATTR_MERCURY_ISA_VERSION
	.align		4
        /*0070*/ 	.byte	0x03, 0x5f
        /*0072*/ 	.short	0x0101


	//----- nvinfo : EIATTR_VRC_CTA_INIT_COUNT
	.align		4
        /*0074*/ 	.byte	0x02, 0x4a
	.zero		1
	.zero		1


	//----- nvinfo : EIATTR_EXIT_INSTR_OFFSETS
	.align		4
        /*0078*/ 	.byte	0x04, 0x1c
        /*007a*/ 	.short	(.L_21 - .L_20)


	//   ....[0]....
.L_20:
        /*007c*/ 	.word	0x000008f0


	//----- nvinfo : EIATTR_CBANK_PARAM_SIZE
	.align		4
.L_21:
        /*0080*/ 	.byte	0x03, 0x19
        /*0082*/ 	.short	0x0024


	//----- nvinfo : EIATTR_PARAM_CBANK
	.align		4
        /*0084*/ 	.byte	0x04, 0x0a
        /*0086*/ 	.short	(.L_23 - .L_22)
	.align		4
.L_22:
        /*0088*/ 	.word	index@(.nv.constant0._Z6matmulILj32EEvPfS0_S0_iii)
        /*008c*/ 	.short	0x0380
        /*008e*/ 	.short	0x0024


	//----- nvinfo : EIATTR_SW_WAR
	.align		4
.L_23:
        /*0090*/ 	.byte	0x04, 0x36
        /*0092*/ 	.short	(.L_25 - .L_24)
.L_24:
        /*0094*/ 	.word	0x00000008
.L_25:


//--------------------- .nv.callgraph             --------------------------
	.section	.nv.callgraph,"",@"SHT_CUDA_CALLGRAPH"
	.align	4
	.sectionentsize	8
	.align		4
        /*0000*/ 	.word	0x00000000
	.align		4
        /*0004*/ 	.word	0xffffffff
	.align		4
        /*0008*/ 	.word	0x00000000
	.align		4
        /*000c*/ 	.word	0xfffffffe
	.align		4
        /*0010*/ 	.word	0x00000000
	.align		4
        /*0014*/ 	.word	0xfffffffd
	.align		4
        /*0018*/ 	.word	0x00000000
	.align		4
        /*001c*/ 	.word	0xfffffffc


//--------------------- .text._Z6matmulILj32EEvPfS0_S0_iii --------------------------
	.section	.text._Z6matmulILj32EEvPfS0_S0_iii,"ax",@progbits
	.align	128
        .global         _Z6matmulILj32EEvPfS0_S0_iii
        .type           _Z6matmulILj32EEvPfS0_S0_iii,@function
        .size           _Z6matmulILj32EEvPfS0_S0_iii,(.L_x_5 - _Z6matmulILj32EEvPfS0_S0_iii)
        .other          _Z6matmulILj32EEvPfS0_S0_iii,@"STO_CUDA_ENTRY STV_DEFAULT"
_Z6matmulILj32EEvPfS0_S0_iii:
.text._Z6matmulILj32EEvPfS0_S0_iii:
[----:B------:R-:W-:Y:S08]  /*0000*/  LDC R1, c[0x0][0x37c] ;  /* 0x0000df00ff017b82 */ /* 0x000ff00000000800 */
[----:B------:R-:W0:Y:S01]  /*0010*/  LDC R0, c[0x0][0x39c] ;  /* 0x0000e700ff007b82 */ /* 0x000e220000000800 */
[----:B------:R-:W1:Y:S01]  /*0020*/  S2R R2, SR_TID.Y ;  /* 0x0000000000027919 */ /* 0x000e620000002200 */
[----:B------:R-:W2:Y:S01]  /*0030*/  LDCU.64 UR4, c[0x0][0x358] ;  /* 0x00006b00ff0477ac */ /* 0x000ea20008000a00 */
[----:B------:R-:W-:Y:S01]  /*0040*/  HFMA2 R29, -RZ, RZ, 0, 0 ;  /* 0x00000000ff1d7431 */ /* 0x000fe200000001ff */
[----:B------:R-:W3:Y:S04]  /*0050*/  S2R R3, SR_TID.X ;  /* 0x0000000000037919 */ /* 0x000ee80000002100 */
[----:B------:R-:W1:Y:S08]  /*0060*/  LDC R17, c[0x0][0x364] ;  /* 0x0000d900ff117b82 */ /* 0x000e700000000800 */
[----:B------:R-:W1:Y:S08]  /*0070*/  S2UR UR6, SR_CTAID.Y ;  /* 0x00000000000679c3 */ /* 0x000e700000002600 */
[----:B------:R-:W3:Y:S01]  /*0080*/  S2UR UR7, SR_CTAID.X ;  /* 0x00000000000779c3 */ /* 0x000ee20000002500 */
[----:B0-----:R-:W-:-:S07]  /*0090*/  ISETP.GE.AND P0, PT, R0, 0x1, PT ;  /* 0x000000010000780c */ /* 0x001fce0003f06270 */
[----:B------:R-:W3:Y:S01]  /*00a0*/  LDC R16, c[0x0][0x360] ;  /* 0x0000d800ff107b82 */ /* 0x000ee20000000800 */
[----:B-1----:R-:W-:Y:S02]  /*00b0*/  IMAD R17, R17, UR6, R2 ;  /* 0x0000000611117c24 */ /* 0x002fe4000f8e0202 */
[----:B---3--:R-:W-:-:S03]  /*00c0*/  IMAD R16, R16, UR7, R3 ;  /* 0x0000000710107c24 */ /* 0x008fc6000f8e0203 */
[----:B--2---:R-:W-:Y:S05]  /*00d0*/  @!P0 BRA `(.L_x_0) ;  /* 0x0000000400f08947 */ /* 0x004fea0003800000 */
[C---:B------:R-:W-:Y:S01]  /*00e0*/  ISETP.GE.U32.AND P1, PT, R0.reuse, 0x8, PT ;  /* 0x000000080000780c */ /* 0x040fe20003f26070 */
[----:B------:R-:W-:Y:S01]  /*00f0*/  IMAD R19, R17, R0, RZ ;  /* 0x0000000011137224 */ /* 0x000fe200078e02ff */
[----:B------:R-:W-:Y:S02]  /*0100*/  LOP3.LUT R24, R0, 0x7, RZ, 0xc0, !PT ;  /* 0x0000000700187812 */ /* 0x000fe400078ec0ff */
[----:B------:R-:W-:Y:S02]  /*0110*/  MOV R29, RZ ;  /* 0x000000ff001d7202 */ /* 0x000fe40000000f00 */
[----:B------:R-:W-:Y:S02]  /*0120*/  ISETP.NE.AND P0, PT, R24, RZ, PT ;  /* 0x000000ff1800720c */ /* 0x000fe40003f05270 */
[----:B------:R-:W-:-:S05]  /*0130*/  MOV R20, RZ ;  /* 0x000000ff00147202 */ /* 0x000fca0000000f00 */
[----:B------:R-:W-:Y:S06]  /*0140*/  @!P1 BRA `(.L_x_1) ;  /* 0x0000000000c89947 */ /* 0x000fec0003800000 */
[----:B------:R-:W0:Y:S01]  /*0150*/  LDC.64 R2, c[0x0][0x380] ;  /* 0x0000e000ff027b82 */ /* 0x000e220000000a00 */
[----:B------:R-:W-:Y:S02]  /*0160*/  LOP3.LUT R20, R0, 0x7ffffff8, RZ, 0xc0, !PT ;  /* 0x7ffffff800147812 */ /* 0x000fe400078ec0ff */
[----:B------:R-:W-:Y:S02]  /*0170*/  MOV R29, RZ ;  /* 0x000000ff001d7202 */ /* 0x000fe40000000f00 */
[----:B------:R-:W-:Y:S02]  /*0180*/  MOV R21, R16 ;  /* 0x0000001000157202 */ /* 0x000fe40000000f00 */
[----:B------:R-:W-:Y:S01]  /*0190*/  IADD3 R18, PT, PT, -R20, RZ, RZ ;  /* 0x000000ff14127210 */ /* 0x000fe20007ffe1ff */
[----:B0-----:R-:W-:-:S03]  /*01a0*/  IMAD.WIDE.U32 R2, R19, 0x4, R2 ;  /* 0x0000000413027825 */ /* 0x001fc600078e0002 */
[----:B------:R-:W-:-:S04]  /*01b0*/  IADD3 R5, P1, PT, R2, 0x10, RZ ;  /* 0x0000001002057810 */ /* 0x000fc80007f3e0ff */
[----:B------:R-:W-:-:S09]  /*01c0*/  IADD3.X R4, PT, PT, RZ, R3, RZ, P1, !PT ;  /* 0x00000003ff047210 */ /* 0x000fd20000ffe4ff */
.L_x_2:
[----:B------:R-:W0:Y:S01]  /*01d0*/  LDC.64 R14, c[0x0][0x388] ;  /* 0x0000e200ff0e7b82 */ /* 0x000e220000000a00 */
[----:B------:R-:W-:Y:S02]  /*01e0*/  MOV R2, R5 ;  /* 0x0000000500027202 */ /* 0x000fe40000000f00 */
[----:B------:R-:W-:-:S05]  /*01f0*/  MOV R3, R4 ;  /* 0x0000000400037202 */ /* 0x000fca0000000f00 */
[----:B------:R-:W2:Y:S01]  /*0200*/  LDG.E R12, desc[UR4][R2.64+-0x10] ;  /* 0xfffff004020c7981 */ /* 0x000ea2000c1e1900 */
[----:B------:R-:W1:Y:S03]  /*0210*/  LDC R23, c[0x0][0x3a0] ;  /* 0x0000e800ff177b82 */ /* 0x000e660000000800 */
[----:B------:R-:W3:Y:S04]  /*0220*/  LDG.E R22, desc[UR4][R2.64+-0xc] ;  /* 0xfffff40402167981 */ /* 0x000ee8000c1e1900 */
[----:B------:R-:W4:Y:S04]  /*0230*/  LDG.E R27, desc[UR4][R2.64+-0x8] ;  /* 0xfffff804021b7981 */ /* 0x000f28000c1e1900 */
[----:B------:R-:W5:Y:S01]  /*0240*/  LDG.E R26, desc[UR4][R2.64+-0x4] ;  /* 0xfffffc04021a7981 */ /* 0x000f62000c1e1900 */
[----:B0-----:R-:W-:-:S05]  /*0250*/  IMAD.WIDE R14, R21, 0x4, R14 ;  /* 0x00000004150e7825 */ /* 0x001fca00078e020e */
[----:B------:R1:W2:Y:S02]  /*0260*/  LDG.E R13, desc[UR4][R14.64] ;  /* 0x000000040e0d7981 */ /* 0x0002a4000c1e1900 */
[----:B-1----:R-:W-:-:S05]  /*0270*/  IMAD.WIDE R14, R23, 0x4, R14 ;  /* 0x00000004170e7825 */ /* 0x002fca00078e020e */
[----:B------:R0:W3:Y:S01]  /*0280*/  LDG.E R25, desc[UR4][R14.64] ;  /* 0x000000040e197981 */ /* 0x0000e2000c1e1900 */
[----:B------:R-:W-:-:S04]  /*0290*/  IMAD.WIDE R10, R23, 0x4, R14 ;  /* 0x00000004170a7825 */ /* 0x000fc800078e020e */
[C---:B------:R-:W-:Y:S02]  /*02a0*/  IMAD.WIDE R8, R23.reuse, 0x4, R10 ;  /* 0x0000000417087825 */ /* 0x040fe400078e020a */
[----:B------:R-:W4:Y:S02]  /*02b0*/  LDG.E R10, desc[UR4][R10.64] ;  /* 0x000000040a0a7981 */ /* 0x000f24000c1e1900 */
[C---:B------:R-:W-:Y:S02]  /*02c0*/  IMAD.WIDE R4, R23.reuse, 0x4, R8 ;  /* 0x0000000417047825 */ /* 0x040fe400078e0208 */
[----:B------:R-:W5:Y:S02]  /*02d0*/  LDG.E R9, desc[UR4][R8.64] ;  /* 0x0000000408097981 */ /* 0x000f64000c1e1900 */
[C---:B------:R-:W-:Y:S02]  /*02e0*/  IMAD.WIDE R6, R23.reuse, 0x4, R4 ;  /* 0x0000000417067825 */ /* 0x040fe400078e0204 */
[----:B------:R-:W5:Y:S04]  /*02f0*/  LDG.E R11, desc[UR4][R2.64+0x4] ;  /* 0x00000404020b7981 */ /* 0x000f68000c1e1900 */
[----:B------:R-:W5:Y:S04]  /*0300*/  LDG.E R4, desc[UR4][R4.64] ;  /* 0x0000000404047981 */ /* 0x000f68000c1e1900 */
[----:B------:R-:W5:Y:S04]  /*0310*/  LDG.E R8, desc[UR4][R2.64+0xc] ;  /* 0x00000c0402087981 */ /* 0x000f68000c1e1900 */
[----:B------:R-:W5:Y:S01]  /*0320*/  LDG.E R5, desc[UR4][R2.64] ;  /* 0x0000000402057981 */ /* 0x000f62000c1e1900 */
[----:B--2---:R-:W-:Y:S01]  /*0330*/  FFMA R29, R12, R13, R29 ;  /* 0x0000000d0c1d7223 */ /* 0x004fe2000000001d */
[----:B------:R-:W-:-:S02]  /*0340*/  IMAD.WIDE R12, R23, 0x4, R6 ;  /* 0x00000004170c7825 */ /* 0x000fc400078e0206 */
[----:B------:R-:W2:Y:S02]  /*0350*/  LDG.E R6, desc[UR4][R6.64] ;  /* 0x0000000406067981 */ /* 0x000ea4000c1e1900 */
[----:B0-----:R-:W-:Y:S02]  /*0360*/  IMAD.WIDE R14, R23, 0x4, R12 ;  /* 0x00000004170e7825 */ /* 0x001fe400078e020c */
[----:B------:R-:W2:Y:S04]  /*0370*/  LDG.E R28, desc[UR4][R12.64] ;  /* 0x000000040c1c7981 */ /* 0x000ea8000c1e1900 */
[----:B------:R-:W2:Y:S04]  /*0380*/  LDG.E R7, desc[UR4][R2.64+0x8] ;  /* 0x0000080402077981 */ /* 0x000ea8000c1e1900 */
[----:B------:R-:W2:Y:S01]  /*0390*/  LDG.E R15, desc[UR4][R14.64] ;  /* 0x000000040e0f7981 */ /* 0x000ea2000c1e1900 */
[----:B---3--:R-:W-:Y:S01]  /*03a0*/  FFMA R22, R22, R25, R29 ;  /* 0x0000001916167223 */ /* 0x008fe2000000001d */
[----:B------:R-:W-:-:S03]  /*03b0*/  IADD3 R18, PT, PT, R18, 0x8, RZ ;  /* 0x0000000812127810 */ /* 0x000fc60007ffe0ff */
[----:B----4-:R-:W-:Y:S01]  /*03c0*/  FFMA R27, R27, R10, R22 ;  /* 0x0000000a1b1b7223 */ /* 0x010fe20000000016 */
[----:B------:R-:W-:-:S03]  /*03d0*/  ISETP.NE.AND P1, PT, R18, RZ, PT ;  /* 0x000000ff1200720c */ /* 0x000fc60003f25270 */
[----:B-----5:R-:W-:Y:S01]  /*03e0*/  FFMA R26, R26, R9, R27 ;  /* 0x000000091a1a7223 */ /* 0x020fe2000000001b */
[----:B------:R-:W-:-:S03]  /*03f0*/  LEA R21, R23, R21, 0x3 ;  /* 0x0000001517157211 */ /* 0x000fc600078e18ff */
[----:B------:R-:W-:Y:S01]  /*0400*/  FFMA R4, R5, R4, R26 ;  /* 0x0000000405047223 */ /* 0x000fe2000000001a */
[----:B------:R-:W-:-:S03]  /*0410*/  IADD3 R5, P2, PT, R2, 0x20, RZ ;  /* 0x0000002002057810 */ /* 0x000fc60007f5e0ff */
[----:B--2---:R-:W-:-:S04]  /*0420*/  FFMA R4, R11, R6, R4 ;  /* 0x000000060b047223 */ /* 0x004fc80000000004 */
[----:B------:R-:W-:Y:S01]  /*0430*/  FFMA R7, R7, R28, R4 ;  /* 0x0000001c07077223 */ /* 0x000fe20000000004 */
[----:B------:R-:W-:-:S03]  /*0440*/  IADD3.X R4, PT, PT, RZ, R3, RZ, P2, !PT ;  /* 0x00000003ff047210 */ /* 0x000fc600017fe4ff */
[----:B------:R-:W-:Y:S01]  /*0450*/  FFMA R29, R8, R15, R7 ;  /* 0x0000000f081d7223 */ /* 0x000fe20000000007 */
[----:B------:R-:W-:Y:S06]  /*0460*/  @P1 BRA `(.L_x_2) ;  /* 0xfffffffc00581947 */ /* 0x000fec000383ffff */
.L_x_1:
[----:B------:R-:W-:Y:S05]  /*0470*/  @!P0 BRA `(.L_x_0) ;  /* 0x0000000400088947 */ /* 0x000fea0003800000 */
[----:B------:R-:W-:Y:S02]  /*0480*/  ISETP.GE.U32.AND P1, PT, R24, 0x4, PT ;  /* 0x000000041800780c */ /* 0x000fe40003f26070 */
[----:B------:R-:W-:-:S04]  /*0490*/  LOP3.LUT R14, R0, 0x3, RZ, 0xc0, !PT ;  /* 0x00000003000e7812 */ /* 0x000fc800078ec0ff */
[----:B------:R-:W-:-:S07]  /*04a0*/  ISETP.NE.AND P0, PT, R14, RZ, PT ;  /* 0x000000ff0e00720c */ /* 0x000fce0003f05270 */
[----:B------:R-:W-:Y:S06]  /*04b0*/  @!P1 BRA `(.L_x_3) ;  /* 0x0000000000709947 */ /* 0x000fec0003800000 */
[----:B------:R-:W0:Y:S01]  /*04c0*/  LDC R11, c[0x0][0x3a0] ;  /* 0x0000e800ff0b7b82 */ /* 0x000e220000000800 */
[----:B------:R-:W1:Y:S01]  /*04d0*/  LDCU.64 UR6, c[0x0][0x380] ;  /* 0x00007000ff0677ac */ /* 0x000e620008000a00 */
[CC--:B------:R-:W-:Y:S02]  /*04e0*/  IADD3 R3, PT, PT, R19.reuse, R20.reuse, RZ ;  /* 0x0000001413037210 */ /* 0x0c0fe40007ffe0ff */
[----:B------:R-:W-:-:S04]  /*04f0*/  IADD3 R8, P1, PT, R19, R20, RZ ;  /* 0x0000001413087210 */ /* 0x000fc80007f3e0ff */
[----:B------:R-:W2:Y:S08]  /*0500*/  LDC.64 R4, c[0x0][0x388] ;  /* 0x0000e200ff047b82 */ /* 0x000eb00000000a00 */
[----:B------:R-:W3:Y:S01]  /*0510*/  LDC.64 R12, c[0x0][0x380] ;  /* 0x0000e000ff0c7b82 */ /* 0x000ee20000000a00 */
[----:B0-----:R-:W-:-:S04]  /*0520*/  IMAD R7, R20, R11, R16 ;  /* 0x0000000b14077224 */ /* 0x001fc800078e0210 */
[----:B--2---:R-:W-:-:S04]  /*0530*/  IMAD.WIDE R4, R7, 0x4, R4 ;  /* 0x0000000407047825 */ /* 0x004fc800078e0204 */
[----:B------:R-:W-:Y:S02]  /*0540*/  IMAD.WIDE R6, R11, 0x4, R4 ;  /* 0x000000040b067825 */ /* 0x000fe400078e0204 */
[----:B------:R-:W2:Y:S02]  /*0550*/  LDG.E R4, desc[UR4][R4.64] ;  /* 0x0000000404047981 */ /* 0x000ea4000c1e1900 */
[----:B---3--:R-:W-:Y:S01]  /*0560*/  IMAD.WIDE.U32 R12, R3, 0x4, R12 ;  /* 0x00000004030c7825 */ /* 0x008fe200078e000c */
[----:B------:R-:W-:Y:S02]  /*0570*/  IADD3.X R3, PT, PT, RZ, RZ, RZ, P1, !PT ;  /* 0x000000ffff037210 */ /* 0x000fe40000ffe4ff */
[----:B-1----:R-:W-:-:S03]  /*0580*/  LEA R2, P1, R8, UR6, 0x2 ;  /* 0x0000000608027c11 */ /* 0x002fc6000f8210ff */
[----:B------:R-:W2:Y:S01]  /*0590*/  LDG.E R12, desc[UR4][R12.64] ;  /* 0x000000040c0c7981 */ /* 0x000ea2000c1e1900 */
[----:B------:R-:W-:Y:S01]  /*05a0*/  LEA.HI.X R3, R8, UR7, R3, 0x2, P1 ;  /* 0x0000000708037c11 */ /* 0x000fe200088f1403 */
[C---:B------:R-:W-:Y:S02]  /*05b0*/  IMAD.WIDE R8, R11.reuse, 0x4, R6 ;  /* 0x000000040b087825 */ /* 0x040fe400078e0206 */
[----:B------:R-:W3:Y:S04]  /*05c0*/  LDG.E R6, desc[UR4][R6.64] ;  /* 0x0000000406067981 */ /* 0x000ee8000c1e1900 */
[----:B------:R-:W3:Y:S01]  /*05d0*/  LDG.E R18, desc[UR4][R2.64+0x4] ;  /* 0x0000040402127981 */ /* 0x000ee2000c1e1900 */
[----:B------:R-:W-:-:S03]  /*05e0*/  IMAD.WIDE R10, R11, 0x4, R8 ;  /* 0x000000040b0a7825 */ /* 0x000fc600078e0208 */
[----:B------:R-:W4:Y:S04]  /*05f0*/  LDG.E R21, desc[UR4][R8.64] ;  /* 0x0000000408157981 */ /* 0x000f28000c1e1900 */
[----:B------:R-:W4:Y:S04]  /*0600*/  LDG.E R15, desc[UR4][R2.64+0x8] ;  /* 0x00000804020f7981 */ /* 0x000f28000c1e1900 */
[----:B------:R-:W5:Y:S04]  /*0610*/  LDG.E R22, desc[UR4][R2.64+0xc] ;  /* 0x00000c0402167981 */ /* 0x000f68000c1e1900 */
[----:B------:R-:W5:Y:S01]  /*0620*/  LDG.E R10, desc[UR4][R10.64] ;  /* 0x000000040a0a7981 */ /* 0x000f62000c1e1900 */
[----:B------:R-:W-:Y:S01]  /*0630*/  IADD3 R20, PT, PT, R20, 0x4, RZ ;  /* 0x0000000414147810 */ /* 0x000fe20007ffe0ff */
[----:B--2---:R-:W-:-:S04]  /*0640*/  FFMA R29, R12, R4, R29 ;  /* 0x000000040c1d7223 */ /* 0x004fc8000000001d */
[----:B---3--:R-:W-:-:S04]  /*0650*/  FFMA R18, R18, R6, R29 ;  /* 0x0000000612127223 */ /* 0x008fc8000000001d */
[----:B----4-:R-:W-:-:S04]  /*0660*/  FFMA R15, R15, R21, R18 ;  /* 0x000000150f0f7223 */ /* 0x010fc80000000012 */
[----:B-----5:R-:W-:-:S07]  /*0670*/  FFMA R29, R22, R10, R15 ;  /* 0x0000000a161d7223 */ /* 0x020fce000000000f */
.L_x_3:
[----:B------:R-:W-:Y:S05]  /*0680*/  @!P0 BRA `(.L_x_0) ;  /* 0x0000000000848947 */ /* 0x000fea0003800000 */
[----:B------:R-:W-:Y:S01]  /*0690*/  ISETP.NE.AND P1, PT, R14, 0x1, PT ;  /* 0x000000010e00780c */ /* 0x000fe20003f25270 */
[----:B------:R-:W0:Y:S01]  /*06a0*/  LDC.64 R8, c[0x0][0x388] ;  /* 0x0000e200ff087b82 */ /* 0x000e220000000a00 */
[----:B------:R-:W-:-:S04]  /*06b0*/  LOP3.LUT R0, R0, 0x1, RZ, 0xc0, !PT ;  /* 0x0000000100007812 */ /* 0x000fc800078ec0ff */
[----:B------:R-:W-:-:S03]  /*06c0*/  ISETP.NE.U32.AND P0, PT, R0, 0x1, PT ;  /* 0x000000010000780c */ /* 0x000fc60003f05070 */
[----:B------:R-:W1:Y:S04]  /*06d0*/  LDC.64 R10, c[0x0][0x380] ;  /* 0x0000e000ff0a7b82 */ /* 0x000e680000000a00 */
[CC--:B------:R-:W-:Y:S02]  /*06e0*/  @P1 IADD3 R21, PT, PT, R19.reuse, R20.reuse, RZ ;  /* 0x0000001413151210 */ /* 0x0c0fe40007ffe0ff */
[----:B------:R-:W-:Y:S02]  /*06f0*/  @P1 IADD3 R0, P2, PT, R19, R20, RZ ;  /* 0x0000001413001210 */ /* 0x000fe40007f5e0ff */
[----:B------:R-:W2:Y:S02]  /*0700*/  @P1 LDC R15, c[0x0][0x3a0] ;  /* 0x0000e800ff0f1b82 */ /* 0x000ea40000000800 */
[----:B------:R-:W-:-:S06]  /*0710*/  @P1 IADD3.X R12, PT, PT, RZ, RZ, RZ, P2, !PT ;  /* 0x000000ffff0c1210 */ /* 0x000fcc00017fe4ff */
[----:B------:R-:W3:Y:S08]  /*0720*/  @P1 LDC.64 R6, c[0x0][0x380] ;  /* 0x0000e000ff061b82 */ /* 0x000ef00000000a00 */
[----:B------:R-:W4:Y:S01]  /*0730*/  @!P0 LDC R13, c[0x0][0x3a0] ;  /* 0x0000e800ff0d8b82 */ /* 0x000f220000000800 */
[----:B-1----:R-:W-:-:S06]  /*0740*/  @P1 IMAD.WIDE.U32 R10, R21, 0x4, R10 ;  /* 0x00000004150a1825 */ /* 0x002fcc00078e000a */
[----:B------:R-:W5:Y:S01]  /*0750*/  @P1 LDG.E R10, desc[UR4][R10.64] ;  /* 0x000000040a0a1981 */ /* 0x000f62000c1e1900 */
[----:B------:R-:W1:Y:S01]  /*0760*/  LDC.64 R2, c[0x0][0x380] ;  /* 0x0000e000ff027b82 */ /* 0x000e620000000a00 */
[C---:B--2---:R-:W-:Y:S01]  /*0770*/  @P1 IMAD R23, R20.reuse, R15, R16 ;  /* 0x0000000f14171224 */ /* 0x044fe200078e0210 */
[----:B------:R-:W-:-:S03]  /*0780*/  @P1 IADD3 R20, PT, PT, R20, 0x2, RZ ;  /* 0x0000000214141810 */ /* 0x000fc60007ffe0ff */
[----:B0-----:R-:W-:-:S03]  /*0790*/  @P1 IMAD.WIDE R8, R23, 0x4, R8 ;  /* 0x0000000417081825 */ /* 0x001fc600078e0208 */
[----:B------:R-:W0:Y:S01]  /*07a0*/  LDC.64 R4, c[0x0][0x388] ;  /* 0x0000e200ff047b82 */ /* 0x000e220000000a00 */
[C---:B---3--:R-:W-:Y:S02]  /*07b0*/  @P1 LEA R6, P2, R0.reuse, R6, 0x2 ;  /* 0x0000000600061211 */ /* 0x048fe400078410ff */
[----:B------:R-:W-:Y:S01]  /*07c0*/  @!P0 IADD3 R19, PT, PT, R19, R20, RZ ;  /* 0x0000001413138210 */ /* 0x000fe20007ffe0ff */
[----:B------:R-:W-:Y:S01]  /*07d0*/  @P1 IMAD.WIDE R14, R15, 0x4, R8 ;  /* 0x000000040f0e1825 */ /* 0x000fe200078e0208 */
[----:B------:R-:W-:Y:S02]  /*07e0*/  @P1 LEA.HI.X R7, R0, R7, R12, 0x2, P2 ;  /* 0x0000000700071211 */ /* 0x000fe400010f140c */
[----:B------:R-:W5:Y:S01]  /*07f0*/  @P1 LDG.E R0, desc[UR4][R8.64] ;  /* 0x0000000408001981 */ /* 0x000f62000c1e1900 */
[----:B----4-:R-:W-:-:S03]  /*0800*/  @!P0 IMAD R13, R20, R13, R16 ;  /* 0x0000000d140d8224 */ /* 0x010fc600078e0210 */
[----:B------:R-:W2:Y:S04]  /*0810*/  @P1 LDG.E R7, desc[UR4][R6.64+0x4] ;  /* 0x0000040406071981 */ /* 0x000ea8000c1e1900 */
[----:B------:R-:W2:Y:S01]  /*0820*/  @P1 LDG.E R14, desc[UR4][R14.64] ;  /* 0x000000040e0e1981 */ /* 0x000ea2000c1e1900 */
[----:B-1----:R-:W-:-:S06]  /*0830*/  @!P0 IMAD.WIDE.U32 R2, R19, 0x4, R2 ;  /* 0x0000000413028825 */ /* 0x002fcc00078e0002 */
[----:B------:R-:W3:Y:S01]  /*0840*/  @!P0 LDG.E R2, desc[UR4][R2.64] ;  /* 0x0000000402028981 */ /* 0x000ee2000c1e1900 */
[----:B0-----:R-:W-:-:S06]  /*0850*/  @!P0 IMAD.WIDE R4, R13, 0x4, R4 ;  /* 0x000000040d048825 */ /* 0x001fcc00078e0204 */
[----:B------:R-:W3:Y:S01]  /*0860*/  @!P0 LDG.E R4, desc[UR4][R4.64] ;  /* 0x0000000404048981 */ /* 0x000ee2000c1e1900 */
[----:B-----5:R-:W-:-:S04]  /*0870*/  @P1 FFMA R0, R10, R0, R29 ;  /* 0x000000000a001223 */ /* 0x020fc8000000001d */
[----:B--2---:R-:W-:-:S04]  /*0880*/  @P1 FFMA R29, R7, R14, R0 ;  /* 0x0000000e071d1223 */ /* 0x004fc80000000000 */
[----:B---3--:R-:W-:-:S07]  /*0890*/  @!P0 FFMA R29, R2, R4, R29 ;  /* 0x00000004021d8223 */ /* 0x008fce000000001d */
.L_x_0:
[----:B------:R-:W0:Y:S01]  /*08a0*/  LDC.64 R2, c[0x0][0x390] ;  /* 0x0000e400ff027b82 */ /* 0x000e220000000a00 */
[----:B------:R-:W1:Y:S02]  /*08b0*/  LDCU UR6, c[0x0][0x3a0] ;  /* 0x00007400ff0677ac */ /* 0x000e640008000800 */
[----:B-1----:R-:W-:-:S04]  /*08c0*/  IMAD R17, R17, UR6, R16 ;  /* 0x0000000611117c24 */ /* 0x002fc8000f8e0210 */
[----:B0-----:R-:W-:-:S05]  /*08d0*/  IMAD.WIDE R2, R17, 0x4, R2 ;  /* 0x0000000411027825 */ /* 0x001fca00078e0202 */
[----:B------:R-:W-:Y:S01]  /*08e0*/  STG.E desc[UR4][R2.64], R29 ;  /* 0x0000001d02007986 */ /* 0x000fe2000c101904 */
[----:B------:R-:W-:Y:S05]  /*08f0*/  EXIT ;  /* 0x000000000000794d */ /* 0x000fea0003800000 */
.L_x_4:
[----:B------:R-:W-:-:S00]  /*0900*/  BRA `(.L_x_4) ;  /* 0xfffffffc00fc7947 */ /* 0x000fc0000383ffff */
[----:B------:R-:W-:-:S00]  /*0910*/  NOP ;  /* 0x0000000000007918 */ /* 0x000fc00000000000 */
        /* <DEDUP_REMOVED lines=14> */
.L_x_5:


//--------------------- .nv.shared.reserved.0     --------------------------
	.section	.nv.shared.reserved.0,"aw",@nobits
	.weak		__nv_reservedSMEM_offset_0_alias
	.size		__nv_reservedSMEM_offset_0_alias, 0, 64
	.other		__nv_reservedSMEM_offset_0_alias,@"STO_CUDA_RESERVED_SHARED STV_DEFAULT"
__nv_reservedSMEM_offset_0_alias:
	.zero		0
	.zero		64


//--------------------- .nv.constant0._Z6matmulILj32EEvPfS0_S0_iii --------------------------
	.section	.nv.constant0._Z6matmulILj32EEvPfS0_S0_iii,"a",@progbits
	.sectionflags	@""
	.align	4
.nv.constant0._Z6matmulILj32EEvPfS0_S0_iii:
	.zero		932


//--------------------- SYMBOLS --------------------------

	.type		.nv.reservedSmem.offset0,@object
	.size		.nv.reservedSmem.offset0,0x4
